//
// Generated by NVIDIA NVVM Compiler
//
// Compiler Build ID: CL-36424714
// Cuda compilation tools, release 13.0, V13.0.88
// Based on NVVM 20.0.0
//

.version 9.0
.target sm_100
.address_size 64

	// .globl	_Z8Mul_halfPfS_

.visible .entry _Z8Mul_halfPfS_(
	.param .u64 .ptr .align 1 _Z8Mul_halfPfS__param_0,
	.param .u64 .ptr .align 1 _Z8Mul_halfPfS__param_1
)
{
	.reg .pred 	%p<2>;
	.reg .b32 	%r<2>;
	.reg .b32 	%f<3>;
	.reg .b64 	%rd<8>;

	ld.param.u64 	%rd1, [_Z8Mul_halfPfS__param_0];
	ld.param.u64 	%rd2, [_Z8Mul_halfPfS__param_1];
	mov.u32 	%r1, %tid.x;
	setp.gt.u32 	%p1, %r1, 2;
	@%p1 bra 	$L__BB0_2;
	cvta.to.global.u64 	%rd3, %rd1;
	cvta.to.global.u64 	%rd4, %rd2;
	mul.wide.u32 	%rd5, %r1, 4;
	add.s64 	%rd6, %rd3, %rd5;
	ld.global.f32 	%f1, [%rd6];
	mul.f32 	%f2, %f1, 0f3F000000;
	add.s64 	%rd7, %rd4, %rd5;
	st.global.f32 	[%rd7], %f2;
$L__BB0_2:
	ret;

}


// ===== COMPILED SASS (sm_100) =====

	.target	sm_100

	.elftype	@"ET_EXEC"


//--------------------- .note.nv.tkinfo           --------------------------
	.section	.note.nv.tkinfo,"",@"SHT_NOTE"
	.sectionflags	@"SHF_NOTE_NV_TKINFO"
	.tkinfo
        /*0018*/ 	.word	0x00000002
        /*0030*/ 	.string	""
        /*0030*/ 	.string	"ptxas"
        /*0030*/ 	.string	"Cuda compilation tools, release 13.0, V13.0.88"
        /*0030*/ 	.string	"Build cuda_13.0.r13.0/compiler.36424714_0"
        /*0030*/ 	.string	"-arch sm_100 -m 64 "



//--------------------- .note.nv.cuinfo           --------------------------
	.section	.note.nv.cuinfo,"",@"SHT_NOTE"
	.sectionflags	@"SHF_NOTE_NV_CUINFO"
        /*0018*/ 	.short	0x0002
        /*001a*/ 	.short	0x0064
        /*001c*/ 	.short	0x0082
	.zero		2


//--------------------- .nv.info                  --------------------------
	.section	.nv.info,"",@"SHT_CUDA_INFO"
	.align	4


	//----- nvinfo : EIATTR_REGCOUNT
	.align		4
        /*0000*/ 	.byte	0x04, 0x2f
        /*0002*/ 	.short	(.L_1 - .L_0)
	.align		4
.L_0:
        /*0004*/ 	.word	index@(_Z8Mul_halfPfS_)
        /*0008*/ 	.word	0x0000000a


	//----- nvinfo : EIATTR_FRAME_SIZE
	.align		4
.L_1:
        /*000c*/ 	.byte	0x04, 0x11
        /*000e*/ 	.short	(.L_3 - .L_2)
	.align		4
.L_2:
        /*0010*/ 	.word	index@(_Z8Mul_halfPfS_)
        /*0014*/ 	.word	0x00000000


	//----- nvinfo : EIATTR_MIN_STACK_SIZE
	.align		4
.L_3:
        /*0018*/ 	.byte	0x04, 0x12
        /*001a*/ 	.short	(.L_5 - .L_4)
	.align		4
.L_4:
        /*001c*/ 	.word	index@(_Z8Mul_halfPfS_)
        /*0020*/ 	.word	0x00000000
.L_5:


//--------------------- .nv.compat                --------------------------
	.section	.nv.compat,"",@"SHT_CUDA_COMPAT_INFO"
	.align	4
        /*0000*/ 	.byte	0x02, 0x09, 0x00, 0x00, 0x02, 0x02, 0x01, 0x00, 0x02, 0x05, 0x05, 0x00, 0x03, 0x07, 0x01, 0x01
        /*0010*/ 	.byte	0x02, 0x03, 0x00, 0x00, 0x02, 0x06, 0x01, 0x00, 0x04, 0x0b, 0x08, 0x00, 0x09, 0x00, 0x00, 0x00
        /*0020*/ 	.byte	0x00, 0x00, 0x00, 0x00


//--------------------- .nv.info._Z8Mul_halfPfS_  --------------------------
	.section	.nv.info._Z8Mul_halfPfS_,"",@"SHT_CUDA_INFO"
	.sectionflags	@""
	.align	4


	//----- nvinfo : EIATTR_CUDA_API_VERSION
	.align		4
        /*0000*/ 	.byte	0x04, 0x37
        /*0002*/ 	.short	(.L_7 - .L_6)
.L_6:
        /*0004*/ 	.word	0x00000082


	//----- nvinfo : EIATTR_KPARAM_INFO
	.align		4
.L_7:
        /*0008*/ 	.byte	0x04, 0x17
        /*000a*/ 	.short	(.L_9 - .L_8)
.L_8:
        /*000c*/ 	.word	0x00000000
        /*0010*/ 	.short	0x0001
        /*0012*/ 	.short	0x0008
        /*0014*/ 	.byte	0x00, 0xf5, 0x21, 0x00


	//----- nvinfo : EIATTR_KPARAM_INFO
	.align		4
.L_9:
        /*0018*/ 	.byte	0x04, 0x17
        /*001a*/ 	.short	(.L_11 - .L_10)
.L_10:
        /*001c*/ 	.word	0x00000000
        /*0020*/ 	.short	0x0000
        /*0022*/ 	.short	0x0000
        /*0024*/ 	.byte	0x00, 0xf5, 0x21, 0x00


	//----- nvinfo : EIATTR_SPARSE_MMA_MASK
	.align		4
.L_11:
        /*0028*/ 	.byte	0x03, 0x50
        /*002a*/ 	.short	0x0000


	//----- nvinfo : EIATTR_MAXREG_COUNT
	.align		4
        /*002c*/ 	.byte	0x03, 0x1b
        /*002e*/ 	.short	0x00ff


	//----- nvinfo : EIATTR_MERCURY_ISA_VERSION
	.align		4
        /*0030*/ 	.byte	0x03, 0x5f
        /*0032*/ 	.short	0x0101


	//----- nvinfo : EIATTR_VRC_CTA_INIT_COUNT
	.align		4
        /*0034*/ 	.byte	0x02, 0x4a
	.zero		1
	.zero		1


	//----- nvinfo : EIATTR_EXIT_INSTR_OFFSETS
	.align		4
        /*0038*/ 	.byte	0x04, 0x1c
        /*003a*/ 	.short	(.L_13 - .L_12)


	//   ....[0]....
.L_12:
        /*003c*/ 	.word	0x00000030


	//   ....[1]....
        /*0040*/ 	.word	0x000000c0


	//----- nvinfo : EIATTR_CBANK_PARAM_SIZE
	.align		4
.L_13:
        /*0044*/ 	.byte	0x03, 0x19
        /*0046*/ 	.short	0x0010


	//----- nvinfo : EIATTR_PARAM_CBANK
	.align		4
        /*0048*/ 	.byte	0x04, 0x0a
        /*004a*/ 	.short	(.L_15 - .L_14)
	.align		4
.L_14:
        /*004c*/ 	.word	index@(.nv.constant0._Z8Mul_halfPfS_)
        /*0050*/ 	.short	0x0380
        /*0052*/ 	.short	0x0010


	//----- nvinfo : EIATTR_SW_WAR
	.align		4
.L_15:
        /*0054*/ 	.byte	0x04, 0x36
        /*0056*/ 	.short	(.L_17 - .L_16)
.L_16:
        /*0058*/ 	.word	0x00000008
.L_17:


//--------------------- .nv.callgraph             --------------------------
	.section	.nv.callgraph,"",@"SHT_CUDA_CALLGRAPH"
	.align	4
	.sectionentsize	8
	.align		4
        /*0000*/ 	.word	0x00000000
	.align		4
        /*0004*/ 	.word	0xffffffff
	.align		4
        /*0008*/ 	.word	0x00000000
	.align		4
        /*000c*/ 	.word	0xfffffffe
	.align		4
        /*0010*/ 	.word	0x00000000
	.align		4
        /*0014*/ 	.word	0xfffffffd
	.align		4
        /*0018*/ 	.word	0x00000000
	.align		4
        /*001c*/ 	.word	0xfffffffc


//--------------------- .text._Z8Mul_halfPfS_     --------------------------
	.section	.text._Z8Mul_halfPfS_,"ax",@progbits
	.align	128
        .global         _Z8Mul_halfPfS_
        .type           _Z8Mul_halfPfS_,@function
        .size           _Z8Mul_halfPfS_,(.L_x_1 - _Z8Mul_halfPfS_)
        .other          _Z8Mul_halfPfS_,@"STO_CUDA_ENTRY STV_DEFAULT"
_Z8Mul_halfPfS_:
.text._Z8Mul_halfPfS_:
[----:B------:R-:W-:Y:S01]  /*0000*/  LDC R1, c[0x0][0x37c] ;  /* 0x0000df00ff017b82 */ /* 0x000fe20000000800 */
[----:B------:R-:W0:Y:S02]  /*0010*/  S2R R7, SR_TID.X ;  /* 0x0000000000077919 */ /* 0x000e240000002100 */
[----:B0-----:R-:W-:-:S13]  /*0020*/  ISETP.GT.U32.AND P0, PT, R7, 0x2, PT ;  /* 0x000000020700780c */ /* 0x001fda0003f04070 */
[----:B------:R-:W-:Y:S05]  /*0030*/  @P0 EXIT ;  /* 0x000000000000094d */ /* 0x000fea0003800000 */
[----:B------:R-:W0:Y:S01]  /*0040*/  LDC.64 R2, c[0x0][0x380] ;  /* 0x0000e000ff027b82 */ /* 0x000e220000000a00 */
[----:B------:R-:W1:Y:S07]  /*0050*/  LDCU.64 UR4, c[0x0][0x358] ;  /* 0x00006b00ff0477ac */ /* 0x000e6e0008000a00 */
[----:B------:R-:W2:Y:S01]  /*0060*/  LDC.64 R4, c[0x0][0x388] ;  /* 0x0000e200ff047b82 */ /* 0x000ea20000000a00 */
[----:B0-----:R-:W-:-:S06]  /*0070*/  IMAD.WIDE.U32 R2, R7, 0x4, R2 ;  /* 0x0000000407027825 */ /* 0x001fcc00078e0002 */
[----:B-1----:R-:W3:Y:S01]  /*0080*/  LDG.E R2, desc[UR4][R2.64] ;  /* 0x0000000402027981 */ /* 0x002ee2000c1e1900 */
[----:B--2---:R-:W-:-:S04]  /*0090*/  IMAD.WIDE.U32 R4, R7, 0x4, R4 ;  /* 0x0000000407047825 */ /* 0x004fc800078e0004 */
[----:B---3--:R-:W-:-:S05]  /*00a0*/  FMUL R7, R2, 0.5 ;  /* 0x3f00000002077820 */ /* 0x008fca0000400000 */
[----:B------:R-:W-:Y:S01]  /*00b0*/  STG.E desc[UR4][R4.64], R7 ;  /* 0x0000000704007986 */ /* 0x000fe2000c101904 */
[----:B------:R-:W-:Y:S05]  /*00c0*/  EXIT ;  /* 0x000000000000794d */ /* 0x000fea0003800000 */
.L_x_0:
[----:B------:R-:W-:-:S00]  /*00d0*/  BRA `(.L_x_0) ;  /* 0xfffffffc00fc7947 */ /* 0x000fc0000383ffff */
[----:B------:R-:W-:-:S00]  /*00e0*/  NOP ;  /* 0x0000000000007918 */ /* 0x000fc00000000000 */
        /* <DEDUP_REMOVED lines=9> */
.L_x_1:


//--------------------- .nv.shared.reserved.0     --------------------------
	.section	.nv.shared.reserved.0,"aw",@nobits
	.weak		__nv_reservedSMEM_offset_0_alias
	.size		__nv_reservedSMEM_offset_0_alias, 0, 64
	.other		__nv_reservedSMEM_offset_0_alias,@"STO_CUDA_RESERVED_SHARED STV_DEFAULT"
__nv_reservedSMEM_offset_0_alias:
	.zero		0
	.zero		64


//--------------------- .nv.constant0._Z8Mul_halfPfS_ --------------------------
	.section	.nv.constant0._Z8Mul_halfPfS_,"a",@progbits
	.sectionflags	@""
	.align	4
.nv.constant0._Z8Mul_halfPfS_:
	.zero		912


//--------------------- SYMBOLS --------------------------

	.type		.nv.reservedSmem.offset0,@object
	.size		.nv.reservedSmem.offset0,0x4
